	.headerflags	@"EF_CUDA_TEXMODE_UNIFIED EF_CUDA_64BIT_ADDRESS EF_CUDA_ACCELERATORS EF_CUDA_SM90 EF_CUDA_VIRTUAL_SM(EF_CUDA_SM90)"
	.elftype	@"ET_EXEC"


//--------------------- .nv.info                  --------------------------
	.section	.nv.info,"",@"SHT_CUDA_INFO"
	.align	4


	//----- nvinfo : EIATTR_REGCOUNT
	.align		4
        /*0000*/ 	.byte	0x04, 0x2f
        /*0002*/ 	.short	(.L_3 - .L_2)
	.align		4
.L_2:
        /*0004*/ 	.word	index@(triton_poi_fused_clamp_convolution_mul_pow_sqrt_sub_7)
        /*0008*/ 	.word	0x00000012


	//----- nvinfo : EIATTR_MIN_STACK_SIZE
	.align		4
.L_3:
        /*000c*/ 	.byte	0x04, 0x12
        /*000e*/ 	.short	(.L_5 - .L_4)
	.align		4
.L_4:
        /*0010*/ 	.word	index@(triton_poi_fused_clamp_convolution_mul_pow_sqrt_sub_7)
        /*0014*/ 	.word	0x00000000


	//----- nvinfo : EIATTR_FRAME_SIZE
	.align		4
.L_5:
        /*0018*/ 	.byte	0x04, 0x11
        /*001a*/ 	.short	(.L_7 - .L_6)
	.align		4
.L_6:
        /*001c*/ 	.word	index@(triton_poi_fused_clamp_convolution_mul_pow_sqrt_sub_7)
        /*0020*/ 	.word	0x00000000


	//----- nvinfo : EIATTR_MIN_STACK_SIZE
	.align		4
.L_7:
        /*0024*/ 	.byte	0x04, 0x12
        /*0026*/ 	.short	(.L_9 - .L_8)
	.align		4
.L_8:
        /*0028*/ 	.word	index@(triton_poi_fused_clamp_convolution_mul_pow_sqrt_sub_7)
        /*002c*/ 	.word	0x00000000
.L_9:


//--------------------- .nv.info.triton_poi_fused_clamp_convolution_mul_pow_sqrt_sub_7 --------------------------
	.section	.nv.info.triton_poi_fused_clamp_convolution_mul_pow_sqrt_sub_7,"",@"SHT_CUDA_INFO"
	.sectionflags	@""
	.align	4


	//----- nvinfo : EIATTR_CUDA_API_VERSION
	.align		4
        /*0000*/ 	.byte	0x04, 0x37
        /*0002*/ 	.short	(.L_11 - .L_10)
.L_10:
        /*0004*/ 	.word	0x0000007c


	//----- nvinfo : EIATTR_KPARAM_INFO
	.align		4
.L_11:
        /*0008*/ 	.byte	0x04, 0x17
        /*000a*/ 	.short	(.L_13 - .L_12)
.L_12:
        /*000c*/ 	.word	0x00000000
        /*0010*/ 	.short	0x0004
        /*0012*/ 	.short	0x0020
        /*0014*/ 	.byte	0x00, 0xf0, 0x11, 0x00


	//----- nvinfo : EIATTR_KPARAM_INFO
	.align		4
.L_13:
        /*0018*/ 	.byte	0x04, 0x17
        /*001a*/ 	.short	(.L_15 - .L_14)
.L_14:
        /*001c*/ 	.word	0x00000000
        /*0020*/ 	.short	0x0003
        /*0022*/ 	.short	0x0018
        /*0024*/ 	.byte	0x00, 0xf4, 0x21, 0x00


	//----- nvinfo : EIATTR_KPARAM_INFO
	.align		4
.L_15:
        /*0028*/ 	.byte	0x04, 0x17
        /*002a*/ 	.short	(.L_17 - .L_16)
.L_16:
        /*002c*/ 	.word	0x00000000
        /*0030*/ 	.short	0x0002
        /*0032*/ 	.short	0x0010
        /*0034*/ 	.byte	0x00, 0xf4, 0x21, 0x00


	//----- nvinfo : EIATTR_KPARAM_INFO
	.align		4
.L_17:
        /*0038*/ 	.byte	0x04, 0x17
        /*003a*/ 	.short	(.L_19 - .L_18)
.L_18:
        /*003c*/ 	.word	0x00000000
        /*0040*/ 	.short	0x0001
        /*0042*/ 	.short	0x0008
        /*0044*/ 	.byte	0x00, 0xf4, 0x21, 0x00


	//----- nvinfo : EIATTR_KPARAM_INFO
	.align		4
.L_19:
        /*0048*/ 	.byte	0x04, 0x17
        /*004a*/ 	.short	(.L_21 - .L_20)
.L_20:
        /*004c*/ 	.word	0x00000000
        /*0050*/ 	.short	0x0000
        /*0052*/ 	.short	0x0000
        /*0054*/ 	.byte	0x00, 0xf4, 0x21, 0x00


	//----- nvinfo : EIATTR_SPARSE_MMA_MASK
	.align		4
.L_21:
        /*0058*/ 	.byte	0x03, 0x50
        /*005a*/ 	.short	0x0000


	//----- nvinfo : EIATTR_MAXREG_COUNT
	.align		4
        /*005c*/ 	.byte	0x03, 0x1b
        /*005e*/ 	.short	0x00ff


	//----- nvinfo : EIATTR_EXIT_INSTR_OFFSETS
	.align		4
        /*0060*/ 	.byte	0x04, 0x1c
        /*0062*/ 	.short	(.L_23 - .L_22)


	//   ....[0]....
.L_22:
        /*0064*/ 	.word	0x00000210


	//----- nvinfo : EIATTR_REQNTID
	.align		4
.L_23:
        /*0068*/ 	.byte	0x04, 0x10
        /*006a*/ 	.short	(.L_25 - .L_24)
.L_24:
        /*006c*/ 	.word	0x00000100
        /*0070*/ 	.word	0x00000001
        /*0074*/ 	.word	0x00000001


	//----- nvinfo : EIATTR_CBANK_PARAM_SIZE
	.align		4
.L_25:
        /*0078*/ 	.byte	0x03, 0x19
        /*007a*/ 	.short	0x0024


	//----- nvinfo : EIATTR_PARAM_CBANK
	.align		4
        /*007c*/ 	.byte	0x04, 0x0a
        /*007e*/ 	.short	(.L_27 - .L_26)
	.align		4
.L_26:
        /*0080*/ 	.word	index@(.nv.constant0.triton_poi_fused_clamp_convolution_mul_pow_sqrt_sub_7)
        /*0084*/ 	.short	0x0210
        /*0086*/ 	.short	0x0024


	//----- nvinfo : EIATTR_SW_WAR
	.align		4
.L_27:
        /*0088*/ 	.byte	0x04, 0x36
        /*008a*/ 	.short	(.L_29 - .L_28)
.L_28:
        /*008c*/ 	.word	0x00000008
.L_29:


//--------------------- .nv.callgraph             --------------------------
	.section	.nv.callgraph,"",@"SHT_CUDA_CALLGRAPH"
	.align	4
	.sectionentsize	8
	.align		4
        /*0000*/ 	.word	0x00000000
	.align		4
        /*0004*/ 	.word	0xffffffff
	.align		4
        /*0008*/ 	.word	0x00000000
	.align		4
        /*000c*/ 	.word	0xfffffffe
	.align		4
        /*0010*/ 	.word	0x00000000
	.align		4
        /*0014*/ 	.word	0xfffffffd
	.align		4
        /*0018*/ 	.word	0x00000000
	.align		4
        /*001c*/ 	.word	0xfffffffc


//--------------------- .nv.constant4             --------------------------
	.section	.nv.constant4,"a",@progbits
	.align	8
	.align		8
.nv.constant4:
        /*0000*/ 	.dword	_$_str
	.align		8
        /*0008*/ 	.dword	_$_str_$_2


//--------------------- .text.triton_poi_fused_clamp_convolution_mul_pow_sqrt_sub_7 --------------------------
	.section	.text.triton_poi_fused_clamp_convolution_mul_pow_sqrt_sub_7,"ax",@progbits
	.align	128
        .global         triton_poi_fused_clamp_convolution_mul_pow_sqrt_sub_7
        .type           triton_poi_fused_clamp_convolution_mul_pow_sqrt_sub_7,@function
        .size           triton_poi_fused_clamp_convolution_mul_pow_sqrt_sub_7,(.L_x_1 - triton_poi_fused_clamp_convolution_mul_pow_sqrt_sub_7)
        .other          triton_poi_fused_clamp_convolution_mul_pow_sqrt_sub_7,@"STO_CUDA_ENTRY STV_DEFAULT"
triton_poi_fused_clamp_convolution_mul_pow_sqrt_sub_7:
.text.triton_poi_fused_clamp_convolution_mul_pow_sqrt_sub_7:
[----:B------:R-:W-:Y:S01]  /*0000*/  LDC R1, c[0x0][0x28] ;  /* 0x00000a00ff017b82 */ /* 0x000fe20000000800 */
[----:B------:R-:W1:Y:S07]  /*0010*/  S2R R0, SR_TID.X ;  /* 0x0000000000007919 */ /* 0x000e6e0000002100 */
[----:B------:R-:W2:Y:S01]  /*0020*/  LDC.64 R2, c[0x0][0x210] ;  /* 0x00008400ff027b82 */ /* 0x000ea20000000a00 */
[----:B------:R-:W-:Y:S01]  /*0030*/  ULDC.64 UR4, c[0x0][0x208] ;  /* 0x0000820000047ab9 */ /* 0x000fe20000000a00 */
[----:B------:R-:W3:Y:S01]  /*0040*/  S2R R5, SR_CTAID.X ;  /* 0x0000000000057919 */ /* 0x000ee20000002500 */
[----:B-1----:R-:W-:-:S02]  /*0050*/  SHF.L.U32 R0, R0, 0x1, RZ ;  /* 0x0000000100007819 */ /* 0x002fc400000006ff */
[----:B---3--:R-:W-:Y:S02]  /*0060*/  SHF.R.S32.HI R7, RZ, 0x16, R5 ;  /* 0x00000016ff077819 */ /* 0x008fe40000011405 */
[----:B------:R-:W-:Y:S02]  /*0070*/  LOP3.LUT R0, R0, 0x1fe, RZ, 0xc0, !PT ;  /* 0x000001fe00007812 */ /* 0x000fe400078ec0ff */
[----:B------:R-:W-:Y:S02]  /*0080*/  SGXT R7, R7, 0x1 ;  /* 0x000000010707781a */ /* 0x000fe40000000200 */
[----:B------:R-:W-:Y:S02]  /*0090*/  LEA R0, R5, R0, 0x9 ;  /* 0x0000000005007211 */ /* 0x000fe400078e48ff */
[----:B------:R-:W1:Y:S02]  /*00a0*/  LDC.64 R4, c[0x0][0x218] ;  /* 0x00008600ff047b82 */ /* 0x000e640000000a00 */
[----:B------:R-:W-:Y:S01]  /*00b0*/  LEA.HI R7, R7, R0, RZ, 0xa ;  /* 0x0000000007077211 */ /* 0x000fe200078f50ff */
[----:B--2---:R-:W-:-:S03]  /*00c0*/  IMAD.WIDE R2, R0, 0x4, R2 ;  /* 0x0000000400027825 */ /* 0x004fc600078e0202 */
[----:B------:R-:W-:Y:S02]  /*00d0*/  SHF.R.S32.HI R7, RZ, 0xa, R7 ;  /* 0x0000000aff077819 */ /* 0x000fe40000011407 */
[----:B------:R-:W2:Y:S02]  /*00e0*/  LDG.E.64 R10, desc[UR4][R2.64] ;  /* 0x00000004020a7981 */ /* 0x000ea4000c1e1b00 */
[----:B------:R-:W-:-:S04]  /*00f0*/  LEA.HI R6, R7, R7, RZ, 0x7 ;  /* 0x0000000707067211 */ /* 0x000fc800078f38ff */
[----:B------:R-:W-:-:S04]  /*0100*/  LOP3.LUT R6, R6, 0xffffff80, RZ, 0xc0, !PT ;  /* 0xffffff8006067812 */ /* 0x000fc800078ec0ff */
[----:B------:R-:W-:Y:S02]  /*0110*/  IADD3 R9, R7, -R6, RZ ;  /* 0x8000000607097210 */ /* 0x000fe40007ffe0ff */
[----:B------:R-:W3:Y:S03]  /*0120*/  LDC.64 R6, c[0x0][0x220] ;  /* 0x00008800ff067b82 */ /* 0x000ee60000000a00 */
[----:B-1----:R-:W-:-:S05]  /*0130*/  IMAD.WIDE R4, R9, 0x4, R4 ;  /* 0x0000000409047825 */ /* 0x002fca00078e0204 */
[----:B------:R-:W1:Y:S01]  /*0140*/  LDC.64 R8, c[0x0][0x228] ;  /* 0x00008a00ff087b82 */ /* 0x000e620000000a00 */
[----:B------:R-:W2:Y:S01]  /*0150*/  LDG.E.EL R4, desc[UR4][R4.64] ;  /* 0x0000000404047981 */ /* 0x000ea2000c2e1900 */
[----:B---3--:R-:W-:-:S06]  /*0160*/  IMAD.WIDE R6, R0, 0x4, R6 ;  /* 0x0000000400067825 */ /* 0x008fcc00078e0206 */
[----:B------:R-:W3:Y:S01]  /*0170*/  LDG.E.64 R6, desc[UR4][R6.64] ;  /* 0x0000000406067981 */ /* 0x000ee2000c1e1b00 */
[----:B-1----:R-:W-:-:S04]  /*0180*/  IMAD.WIDE R8, R0, 0x4, R8 ;  /* 0x0000000400087825 */ /* 0x002fc800078e0208 */
[--C-:B--2---:R-:W-:Y:S01]  /*0190*/  FADD R11, R11, R4.reuse ;  /* 0x000000040b0b7221 */ /* 0x104fe20000000000 */
[----:B------:R-:W-:-:S03]  /*01a0*/  FADD R10, R10, R4 ;  /* 0x000000040a0a7221 */ /* 0x000fc60000000000 */
[----:B------:R-:W3:Y:S08]  /*01b0*/  MUFU.SQRT R12, R11 ;  /* 0x0000000b000c7308 */ /* 0x000ef00000002000 */
[----:B------:R-:W1:Y:S01]  /*01c0*/  MUFU.SQRT R13, R10 ;  /* 0x0000000a000d7308 */ /* 0x000e620000002000 */
[----:B------:R-:W-:Y:S01]  /*01d0*/  STG.E.64 desc[UR4][R2.64], R10 ;  /* 0x0000000a02007986 */ /* 0x000fe2000c101b04 */
[----:B---3--:R-:W-:Y:S01]  /*01e0*/  FMUL R15, R7, R12 ;  /* 0x0000000c070f7220 */ /* 0x008fe20000400000 */
[----:B-1----:R-:W-:-:S05]  /*01f0*/  FMUL R14, R6, R13 ;  /* 0x0000000d060e7220 */ /* 0x002fca0000400000 */
[----:B------:R-:W-:Y:S01]  /*0200*/  STG.E.64 desc[UR4][R8.64], R14 ;  /* 0x0000000e08007986 */ /* 0x000fe2000c101b04 */
[----:B------:R-:W-:Y:S05]  /*0210*/  EXIT ;  /* 0x000000000000794d */ /* 0x000fea0003800000 */
.L_x_0:
[----:B------:R-:W-:-:S00]  /*0220*/  BRA `(.L_x_0) ;  /* 0xfffffffc00fc7947 */ /* 0x000fc0000383ffff */
[----:B------:R-:W-:-:S00]  /*0230*/  NOP ;  /* 0x0000000000007918 */ /* 0x000fc00000000000 */
        /* <DEDUP_REMOVED lines=12> */
.L_x_1:


//--------------------- .nv.global.init           --------------------------
	.section	.nv.global.init,"aw",@progbits
.nv.global.init:
	.type		_$_str,@object
	.size		_$_str,(_$_str_$_2 - _$_str)
_$_str:
        /*0000*/ 	.byte	0x5f, 0x5f, 0x43, 0x55, 0x44, 0x41, 0x5f, 0x46, 0x54, 0x5a, 0x00
	.type		_$_str_$_2,@object
	.size		_$_str_$_2,(.L_1 - _$_str_$_2)
_$_str_$_2:
        /*000b*/ 	.byte	0x5f, 0x5f, 0x43, 0x55, 0x44, 0x41, 0x5f, 0x50, 0x52, 0x45, 0x43, 0x5f, 0x53, 0x51, 0x52, 0x54
        /*001b*/ 	.byte	0x00
.L_1:


//--------------------- .nv.constant0.triton_poi_fused_clamp_convolution_mul_pow_sqrt_sub_7 --------------------------
	.section	.nv.constant0.triton_poi_fused_clamp_convolution_mul_pow_sqrt_sub_7,"a",@progbits
	.sectionflags	@""
	.align	4
.nv.constant0.triton_poi_fused_clamp_convolution_mul_pow_sqrt_sub_7:
	.zero		564
